//
// Generated by NVIDIA NVVM Compiler
//
// Compiler Build ID: CL-36424714
// Cuda compilation tools, release 13.0, V13.0.88
// Based on NVVM 20.0.0
//

.version 9.0
.target sm_100
.address_size 64

	// .globl	_Z9addConsecPfS_j

.visible .entry _Z9addConsecPfS_j(
	.param .u64 .ptr .align 1 _Z9addConsecPfS_j_param_0,
	.param .u64 .ptr .align 1 _Z9addConsecPfS_j_param_1,
	.param .u32 _Z9addConsecPfS_j_param_2
)
{
	.reg .pred 	%p<2>;
	.reg .b32 	%r<7>;
	.reg .b32 	%f<4>;
	.reg .b64 	%rd<8>;

	ld.param.u64 	%rd1, [_Z9addConsecPfS_j_param_0];
	ld.param.u64 	%rd2, [_Z9addConsecPfS_j_param_1];
	ld.param.u32 	%r2, [_Z9addConsecPfS_j_param_2];
	mov.u32 	%r3, %ntid.x;
	mov.u32 	%r4, %ctaid.x;
	mov.u32 	%r5, %tid.x;
	shl.b32 	%r6, %r5, 1;
	mad.lo.s32 	%r1, %r3, %r4, %r6;
	setp.ge.u32 	%p1, %r1, %r2;
	@%p1 bra 	$L__BB0_2;
	cvta.to.global.u64 	%rd3, %rd1;
	cvta.to.global.u64 	%rd4, %rd2;
	mul.wide.u32 	%rd5, %r1, 4;
	add.s64 	%rd6, %rd3, %rd5;
	ld.global.f32 	%f1, [%rd6];
	ld.global.f32 	%f2, [%rd6+4];
	add.f32 	%f3, %f1, %f2;
	add.s64 	%rd7, %rd4, %rd5;
	st.global.f32 	[%rd7], %f3;
$L__BB0_2:
	ret;

}


// ===== COMPILED SASS (sm_100) =====

	.target	sm_100

	.elftype	@"ET_EXEC"


//--------------------- .note.nv.tkinfo           --------------------------
	.section	.note.nv.tkinfo,"",@"SHT_NOTE"
	.sectionflags	@"SHF_NOTE_NV_TKINFO"
	.tkinfo
        /*0018*/ 	.word	0x00000002
        /*0030*/ 	.string	""
        /*0030*/ 	.string	"ptxas"
        /*0030*/ 	.string	"Cuda compilation tools, release 13.0, V13.0.88"
        /*0030*/ 	.string	"Build cuda_13.0.r13.0/compiler.36424714_0"
        /*0030*/ 	.string	"-arch sm_100 -m 64 "



//--------------------- .note.nv.cuinfo           --------------------------
	.section	.note.nv.cuinfo,"",@"SHT_NOTE"
	.sectionflags	@"SHF_NOTE_NV_CUINFO"
        /*0018*/ 	.short	0x0002
        /*001a*/ 	.short	0x0064
        /*001c*/ 	.short	0x0082
	.zero		2


//--------------------- .nv.info                  --------------------------
	.section	.nv.info,"",@"SHT_CUDA_INFO"
	.align	4


	//----- nvinfo : EIATTR_REGCOUNT
	.align		4
        /*0000*/ 	.byte	0x04, 0x2f
        /*0002*/ 	.short	(.L_1 - .L_0)
	.align		4
.L_0:
        /*0004*/ 	.word	index@(_Z9addConsecPfS_j)
        /*0008*/ 	.word	0x0000000c


	//----- nvinfo : EIATTR_FRAME_SIZE
	.align		4
.L_1:
        /*000c*/ 	.byte	0x04, 0x11
        /*000e*/ 	.short	(.L_3 - .L_2)
	.align		4
.L_2:
        /*0010*/ 	.word	index@(_Z9addConsecPfS_j)
        /*0014*/ 	.word	0x00000000


	//----- nvinfo : EIATTR_MIN_STACK_SIZE
	.align		4
.L_3:
        /*0018*/ 	.byte	0x04, 0x12
        /*001a*/ 	.short	(.L_5 - .L_4)
	.align		4
.L_4:
        /*001c*/ 	.word	index@(_Z9addConsecPfS_j)
        /*0020*/ 	.word	0x00000000
.L_5:


//--------------------- .nv.compat                --------------------------
	.section	.nv.compat,"",@"SHT_CUDA_COMPAT_INFO"
	.align	4
        /*0000*/ 	.byte	0x02, 0x09, 0x00, 0x00, 0x02, 0x02, 0x01, 0x00, 0x02, 0x05, 0x05, 0x00, 0x03, 0x07, 0x01, 0x01
        /*0010*/ 	.byte	0x02, 0x03, 0x00, 0x00, 0x02, 0x06, 0x01, 0x00, 0x04, 0x0b, 0x08, 0x00, 0x09, 0x00, 0x00, 0x00
        /*0020*/ 	.byte	0x00, 0x00, 0x00, 0x00


//--------------------- .nv.info._Z9addConsecPfS_j --------------------------
	.section	.nv.info._Z9addConsecPfS_j,"",@"SHT_CUDA_INFO"
	.sectionflags	@""
	.align	4


	//----- nvinfo : EIATTR_CUDA_API_VERSION
	.align		4
        /*0000*/ 	.byte	0x04, 0x37
        /*0002*/ 	.short	(.L_7 - .L_6)
.L_6:
        /*0004*/ 	.word	0x00000082


	//----- nvinfo : EIATTR_KPARAM_INFO
	.align		4
.L_7:
        /*0008*/ 	.byte	0x04, 0x17
        /*000a*/ 	.short	(.L_9 - .L_8)
.L_8:
        /*000c*/ 	.word	0x00000000
        /*0010*/ 	.short	0x0002
        /*0012*/ 	.short	0x0010
        /*0014*/ 	.byte	0x00, 0xf0, 0x11, 0x00


	//----- nvinfo : EIATTR_KPARAM_INFO
	.align		4
.L_9:
        /*0018*/ 	.byte	0x04, 0x17
        /*001a*/ 	.short	(.L_11 - .L_10)
.L_10:
        /*001c*/ 	.word	0x00000000
        /*0020*/ 	.short	0x0001
        /*0022*/ 	.short	0x0008
        /*0024*/ 	.byte	0x00, 0xf5, 0x21, 0x00


	//----- nvinfo : EIATTR_KPARAM_INFO
	.align		4
.L_11:
        /*0028*/ 	.byte	0x04, 0x17
        /*002a*/ 	.short	(.L_13 - .L_12)
.L_12:
        /*002c*/ 	.word	0x00000000
        /*0030*/ 	.short	0x0000
        /*0032*/ 	.short	0x0000
        /*0034*/ 	.byte	0x00, 0xf5, 0x21, 0x00


	//----- nvinfo : EIATTR_SPARSE_MMA_MASK
	.align		4
.L_13:
        /*0038*/ 	.byte	0x03, 0x50
        /*003a*/ 	.short	0x0000


	//----- nvinfo : EIATTR_MAXREG_COUNT
	.align		4
        /*003c*/ 	.byte	0x03, 0x1b
        /*003e*/ 	.short	0x00ff


	//----- nvinfo : EIATTR_MERCURY_ISA_VERSION
	.align		4
        /*0040*/ 	.byte	0x03, 0x5f
        /*0042*/ 	.short	0x0101


	//----- nvinfo : EIATTR_VRC_CTA_INIT_COUNT
	.align		4
        /*0044*/ 	.byte	0x02, 0x4a
	.zero		1
	.zero		1


	//----- nvinfo : EIATTR_EXIT_INSTR_OFFSETS
	.align		4
        /*0048*/ 	.byte	0x04, 0x1c
        /*004a*/ 	.short	(.L_15 - .L_14)


	//   ....[0]....
.L_14:
        /*004c*/ 	.word	0x00000080


	//   ....[1]....
        /*0050*/ 	.word	0x00000120


	//----- nvinfo : EIATTR_CBANK_PARAM_SIZE
	.align		4
.L_15:
        /*0054*/ 	.byte	0x03, 0x19
        /*0056*/ 	.short	0x0014


	//----- nvinfo : EIATTR_PARAM_CBANK
	.align		4
        /*0058*/ 	.byte	0x04, 0x0a
        /*005a*/ 	.short	(.L_17 - .L_16)
	.align		4
.L_16:
        /*005c*/ 	.word	index@(.nv.constant0._Z9addConsecPfS_j)
        /*0060*/ 	.short	0x0380
        /*0062*/ 	.short	0x0014


	//----- nvinfo : EIATTR_SW_WAR
	.align		4
.L_17:
        /*0064*/ 	.byte	0x04, 0x36
        /*0066*/ 	.short	(.L_19 - .L_18)
.L_18:
        /*0068*/ 	.word	0x00000008
.L_19:


//--------------------- .nv.callgraph             --------------------------
	.section	.nv.callgraph,"",@"SHT_CUDA_CALLGRAPH"
	.align	4
	.sectionentsize	8
	.align		4
        /*0000*/ 	.word	0x00000000
	.align		4
        /*0004*/ 	.word	0xffffffff
	.align		4
        /*0008*/ 	.word	0x00000000
	.align		4
        /*000c*/ 	.word	0xfffffffe
	.align		4
        /*0010*/ 	.word	0x00000000
	.align		4
        /*0014*/ 	.word	0xfffffffd
	.align		4
        /*0018*/ 	.word	0x00000000
	.align		4
        /*001c*/ 	.word	0xfffffffc


//--------------------- .text._Z9addConsecPfS_j   --------------------------
	.section	.text._Z9addConsecPfS_j,"ax",@progbits
	.align	128
        .global         _Z9addConsecPfS_j
        .type           _Z9addConsecPfS_j,@function
        .size           _Z9addConsecPfS_j,(.L_x_1 - _Z9addConsecPfS_j)
        .other          _Z9addConsecPfS_j,@"STO_CUDA_ENTRY STV_DEFAULT"
_Z9addConsecPfS_j:
.text._Z9addConsecPfS_j:
[----:B------:R-:W-:Y:S01]  /*0000*/  LDC R1, c[0x0][0x37c] ;  /* 0x0000df00ff017b82 */ /* 0x000fe20000000800 */
[----:B------:R-:W0:Y:S01]  /*0010*/  S2R R0, SR_TID.X ;  /* 0x0000000000007919 */ /* 0x000e220000002100 */
[----:B------:R-:W1:Y:S01]  /*0020*/  LDCU UR4, c[0x0][0x360] ;  /* 0x00006c00ff0477ac */ /* 0x000e620008000800 */
[----:B------:R-:W1:Y:S01]  /*0030*/  S2R R7, SR_CTAID.X ;  /* 0x0000000000077919 */ /* 0x000e620000002500 */
[----:B------:R-:W2:Y:S01]  /*0040*/  LDCU UR5, c[0x0][0x390] ;  /* 0x00007200ff0577ac */ /* 0x000ea20008000800 */
[----:B0-----:R-:W-:-:S05]  /*0050*/  SHF.L.U32 R0, R0, 0x1, RZ ;  /* 0x0000000100007819 */ /* 0x001fca00000006ff */
[----:B-1----:R-:W-:-:S05]  /*0060*/  IMAD R7, R7, UR4, R0 ;  /* 0x0000000407077c24 */ /* 0x002fca000f8e0200 */
[----:B--2---:R-:W-:-:S13]  /*0070*/  ISETP.GE.U32.AND P0, PT, R7, UR5, PT ;  /* 0x0000000507007c0c */ /* 0x004fda000bf06070 */
[----:B------:R-:W-:Y:S05]  /*0080*/  @P0 EXIT ;  /* 0x000000000000094d */ /* 0x000fea0003800000 */
[----:B------:R-:W0:Y:S01]  /*0090*/  LDC.64 R2, c[0x0][0x380] ;  /* 0x0000e000ff027b82 */ /* 0x000e220000000a00 */
[----:B------:R-:W1:Y:S07]  /*00a0*/  LDCU.64 UR4, c[0x0][0x358] ;  /* 0x00006b00ff0477ac */ /* 0x000e6e0008000a00 */
[----:B------:R-:W2:Y:S01]  /*00b0*/  LDC.64 R4, c[0x0][0x388] ;  /* 0x0000e200ff047b82 */ /* 0x000ea20000000a00 */
[----:B0-----:R-:W-:-:S05]  /*00c0*/  IMAD.WIDE.U32 R2, R7, 0x4, R2 ;  /* 0x0000000407027825 */ /* 0x001fca00078e0002 */
[----:B-1----:R-:W3:Y:S04]  /*00d0*/  LDG.E R0, desc[UR4][R2.64] ;  /* 0x0000000402007981 */ /* 0x002ee8000c1e1900 */
[----:B------:R-:W3:Y:S01]  /*00e0*/  LDG.E R9, desc[UR4][R2.64+0x4] ;  /* 0x0000040402097981 */ /* 0x000ee2000c1e1900 */
[----:B--2---:R-:W-:-:S04]  /*00f0*/  IMAD.WIDE.U32 R4, R7, 0x4, R4 ;  /* 0x0000000407047825 */ /* 0x004fc800078e0004 */
[----:B---3--:R-:W-:-:S05]  /*0100*/  FADD R9, R0, R9 ;  /* 0x0000000900097221 */ /* 0x008fca0000000000 */
[----:B------:R-:W-:Y:S01]  /*0110*/  STG.E desc[UR4][R4.64], R9 ;  /* 0x0000000904007986 */ /* 0x000fe2000c101904 */
[----:B------:R-:W-:Y:S05]  /*0120*/  EXIT ;  /* 0x000000000000794d */ /* 0x000fea0003800000 */
.L_x_0:
[----:B------:R-:W-:-:S00]  /*0130*/  BRA `(.L_x_0) ;  /* 0xfffffffc00fc7947 */ /* 0x000fc0000383ffff */
[----:B------:R-:W-:-:S00]  /*0140*/  NOP ;  /* 0x0000000000007918 */ /* 0x000fc00000000000 */
        /* <DEDUP_REMOVED lines=11> */
.L_x_1:


//--------------------- .nv.shared.reserved.0     --------------------------
	.section	.nv.shared.reserved.0,"aw",@nobits
	.weak		__nv_reservedSMEM_offset_0_alias
	.size		__nv_reservedSMEM_offset_0_alias, 0, 64
	.other		__nv_reservedSMEM_offset_0_alias,@"STO_CUDA_RESERVED_SHARED STV_DEFAULT"
__nv_reservedSMEM_offset_0_alias:
	.zero		0
	.zero		64


//--------------------- .nv.constant0._Z9addConsecPfS_j --------------------------
	.section	.nv.constant0._Z9addConsecPfS_j,"a",@progbits
	.sectionflags	@""
	.align	4
.nv.constant0._Z9addConsecPfS_j:
	.zero		916


//--------------------- SYMBOLS --------------------------

	.type		.nv.reservedSmem.offset0,@object
	.size		.nv.reservedSmem.offset0,0x4
